//
// Generated by NVIDIA NVVM Compiler
//
// Compiler Build ID: CL-36424714
// Cuda compilation tools, release 13.0, V13.0.88
// Based on NVVM 20.0.0
//

.version 9.0
.target sm_100
.address_size 64

	// .globl	_Z11helloKernelv
.extern .func  (.param .b32 func_retval0) vprintf
(
	.param .b64 vprintf_param_0,
	.param .b64 vprintf_param_1
)
;
.global .align 1 .b8 $str[60] = {72, 101, 108, 108, 111, 32, 102, 114, 111, 109, 32, 67, 85, 68, 65, 32, 107, 101, 114, 110, 101, 108, 33, 32, 98, 108, 111, 99, 107, 61, 40, 37, 100, 44, 37, 100, 44, 37, 100, 41, 32, 116, 104, 114, 101, 97, 100, 61, 40, 37, 100, 44, 37, 100, 44, 37, 100, 41, 10};

.visible .entry _Z11helloKernelv()
{
	.local .align 8 .b8 	__local_depot0[24];
	.reg .b64 	%SP;
	.reg .b64 	%SPL;
	.reg .b32 	%r<9>;
	.reg .b64 	%rd<5>;

	mov.u64 	%SPL, __local_depot0;
	cvta.local.u64 	%SP, %SPL;
	add.u64 	%rd1, %SP, 0;
	add.u64 	%rd2, %SPL, 0;
	mov.u32 	%r1, %ctaid.x;
	mov.u32 	%r2, %ctaid.y;
	mov.u32 	%r3, %ctaid.z;
	mov.u32 	%r4, %tid.x;
	mov.u32 	%r5, %tid.y;
	mov.u32 	%r6, %tid.z;
	st.local.v2.u32 	[%rd2], {%r1, %r2};
	st.local.v2.u32 	[%rd2+8], {%r3, %r4};
	st.local.v2.u32 	[%rd2+16], {%r5, %r6};
	mov.u64 	%rd3, $str;
	cvta.global.u64 	%rd4, %rd3;
	{ // callseq 0, 0
	.param .b64 param0;
	st.param.b64 	[param0], %rd4;
	.param .b64 param1;
	st.param.b64 	[param1], %rd1;
	.param .b32 retval0;
	call.uni (retval0), 
	vprintf, 
	(
	param0, 
	param1
	);
	ld.param.b32 	%r7, [retval0];
	} // callseq 0
	ret;

}


// ===== COMPILED SASS (sm_100) =====

	.target	sm_100

	.elftype	@"ET_EXEC"


//--------------------- .note.nv.tkinfo           --------------------------
	.section	.note.nv.tkinfo,"",@"SHT_NOTE"
	.sectionflags	@"SHF_NOTE_NV_TKINFO"
	.tkinfo
        /*0018*/ 	.word	0x00000002
        /*0030*/ 	.string	""
        /*0030*/ 	.string	"ptxas"
        /*0030*/ 	.string	"Cuda compilation tools, release 13.0, V13.0.88"
        /*0030*/ 	.string	"Build cuda_13.0.r13.0/compiler.36424714_0"
        /*0030*/ 	.string	"-arch sm_100 -m 64 "



//--------------------- .note.nv.cuinfo           --------------------------
	.section	.note.nv.cuinfo,"",@"SHT_NOTE"
	.sectionflags	@"SHF_NOTE_NV_CUINFO"
        /*0018*/ 	.short	0x0002
        /*001a*/ 	.short	0x0064
        /*001c*/ 	.short	0x0082
	.zero		2


//--------------------- .nv.info                  --------------------------
	.section	.nv.info,"",@"SHT_CUDA_INFO"
	.align	4


	//----- nvinfo : EIATTR_REGCOUNT
	.align		4
        /*0000*/ 	.byte	0x04, 0x2f
        /*0002*/ 	.short	(.L_2 - .L_1)
	.align		4
.L_1:
        /*0004*/ 	.word	index@(_Z11helloKernelv)
        /*0008*/ 	.word	0x00000018


	//----- nvinfo : EIATTR_FRAME_SIZE
	.align		4
.L_2:
        /*000c*/ 	.byte	0x04, 0x11
        /*000e*/ 	.short	(.L_4 - .L_3)
	.align		4
.L_3:
        /*0010*/ 	.word	index@(_Z11helloKernelv)
        /*0014*/ 	.word	0x00000018


	//----- nvinfo : EIATTR_MIN_STACK_SIZE
	.align		4
.L_4:
        /*0018*/ 	.byte	0x04, 0x12
        /*001a*/ 	.short	(.L_6 - .L_5)
	.align		4
.L_5:
        /*001c*/ 	.word	index@(_Z11helloKernelv)
        /*0020*/ 	.word	0x00000018
.L_6:


//--------------------- .nv.compat                --------------------------
	.section	.nv.compat,"",@"SHT_CUDA_COMPAT_INFO"
	.align	4
        /*0000*/ 	.byte	0x02, 0x09, 0x00, 0x00, 0x02, 0x02, 0x01, 0x00, 0x02, 0x05, 0x05, 0x00, 0x03, 0x07, 0x01, 0x01
        /*0010*/ 	.byte	0x02, 0x03, 0x00, 0x00, 0x02, 0x06, 0x01, 0x00, 0x04, 0x0b, 0x08, 0x00, 0x09, 0x00, 0x00, 0x00
        /*0020*/ 	.byte	0x00, 0x00, 0x00, 0x00


//--------------------- .nv.info._Z11helloKernelv --------------------------
	.section	.nv.info._Z11helloKernelv,"",@"SHT_CUDA_INFO"
	.sectionflags	@""
	.align	4


	//----- nvinfo : EIATTR_CUDA_API_VERSION
	.align		4
        /*0000*/ 	.byte	0x04, 0x37
        /*0002*/ 	.short	(.L_8 - .L_7)
.L_7:
        /*0004*/ 	.word	0x00000082


	//----- nvinfo : EIATTR_SPARSE_MMA_MASK
	.align		4
.L_8:
        /*0008*/ 	.byte	0x03, 0x50
        /*000a*/ 	.short	0x0000


	//----- nvinfo : EIATTR_MAXREG_COUNT
	.align		4
        /*000c*/ 	.byte	0x03, 0x1b
        /*000e*/ 	.short	0x00ff


	//----- nvinfo : EIATTR_EXTERNS
	.align		4
        /*0010*/ 	.byte	0x04, 0x0f
        /*0012*/ 	.short	(.L_10 - .L_9)


	//   ....[0]....
	.align		4
.L_9:
        /*0014*/ 	.word	index@(vprintf)


	//----- nvinfo : EIATTR_MERCURY_ISA_VERSION
	.align		4
.L_10:
        /*0018*/ 	.byte	0x03, 0x5f
        /*001a*/ 	.short	0x0101


	//----- nvinfo : EIATTR_VRC_CTA_INIT_COUNT
	.align		4
        /*001c*/ 	.byte	0x02, 0x4a
	.zero		1
	.zero		1


	//----- nvinfo : EIATTR_SYSCALL_OFFSETS
	.align		4
        /*0020*/ 	.byte	0x04, 0x46
        /*0022*/ 	.short	(.L_12 - .L_11)


	//   ....[0]....
.L_11:
        /*0024*/ 	.word	0x00000150


	//----- nvinfo : EIATTR_EXIT_INSTR_OFFSETS
	.align		4
.L_12:
        /*0028*/ 	.byte	0x04, 0x1c
        /*002a*/ 	.short	(.L_14 - .L_13)


	//   ....[0]....
.L_13:
        /*002c*/ 	.word	0x00000160


	//----- nvinfo : EIATTR_SW_WAR
	.align		4
.L_14:
        /*0030*/ 	.byte	0x04, 0x36
        /*0032*/ 	.short	(.L_16 - .L_15)
.L_15:
        /*0034*/ 	.word	0x00000008
.L_16:


//--------------------- .nv.callgraph             --------------------------
	.section	.nv.callgraph,"",@"SHT_CUDA_CALLGRAPH"
	.align	4
	.sectionentsize	8
	.align		4
        /*0000*/ 	.word	0x00000000
	.align		4
        /*0004*/ 	.word	0xffffffff
	.align		4
        /*0008*/ 	.word	index@(_Z11helloKernelv)
	.align		4
        /*000c*/ 	.word	index@(vprintf)
	.align		4
        /*0010*/ 	.word	0x00000000
	.align		4
        /*0014*/ 	.word	0xfffffffe
	.align		4
        /*0018*/ 	.word	0x00000000
	.align		4
        /*001c*/ 	.word	0xfffffffd
	.align		4
        /*0020*/ 	.word	0x00000000
	.align		4
        /*0024*/ 	.word	0xfffffffc


//--------------------- .nv.constant4             --------------------------
	.section	.nv.constant4,"a",@progbits
	.align	8
	.align		8
.nv.constant4:
        /*0000*/ 	.dword	vprintf
	.align		8
        /*0008*/ 	.dword	$str


//--------------------- .text._Z11helloKernelv    --------------------------
	.section	.text._Z11helloKernelv,"ax",@progbits
	.align	128
        .global         _Z11helloKernelv
        .type           _Z11helloKernelv,@function
        .size           _Z11helloKernelv,(.L_x_2 - _Z11helloKernelv)
        .other          _Z11helloKernelv,@"STO_CUDA_ENTRY STV_DEFAULT"
_Z11helloKernelv:
.text._Z11helloKernelv:
[----:B------:R-:W0:Y:S01]  /*0000*/  LDC R1, c[0x0][0x37c] ;  /* 0x0000df00ff017b82 */ /* 0x000e220000000800 */
[----:B------:R-:W1:Y:S01]  /*0010*/  S2R R8, SR_CTAID.X ;  /* 0x0000000000087919 */ /* 0x000e620000002500 */
[----:B0-----:R-:W-:Y:S01]  /*0020*/  VIADD R1, R1, 0xffffffe8 ;  /* 0xffffffe801017836 */ /* 0x001fe20000000000 */
[----:B------:R-:W-:Y:S01]  /*0030*/  MOV R0, 0x0 ;  /* 0x0000000000007802 */ /* 0x000fe20000000f00 */
[----:B------:R-:W0:Y:S01]  /*0040*/  LDCU UR4, c[0x0][0x2f8] ;  /* 0x00005f00ff0477ac */ /* 0x000e220008000800 */
[----:B------:R-:W1:Y:S03]  /*0050*/  S2R R9, SR_CTAID.Y ;  /* 0x0000000000097919 */ /* 0x000e660000002600 */
[----:B------:R2:W3:Y:S01]  /*0060*/  LDC.64 R2, c[0x4][R0] ;  /* 0x0100000000027b82 */ /* 0x0004e20000000a00 */
[----:B------:R-:W4:Y:S01]  /*0070*/  LDCU.64 UR6, c[0x4][0x8] ;  /* 0x01000100ff0677ac */ /* 0x000f220008000a00 */
[----:B------:R-:W5:Y:S01]  /*0080*/  S2R R10, SR_CTAID.Z ;  /* 0x00000000000a7919 */ /* 0x000f620000002700 */
[----:B------:R-:W2:Y:S01]  /*0090*/  LDCU UR5, c[0x0][0x2fc] ;  /* 0x00005f80ff0577ac */ /* 0x000ea20008000800 */
[----:B------:R-:W5:Y:S01]  /*00a0*/  S2R R11, SR_TID.X ;  /* 0x00000000000b7919 */ /* 0x000f620000002100 */
[----:B------:R-:W5:Y:S01]  /*00b0*/  S2R R12, SR_TID.Y ;  /* 0x00000000000c7919 */ /* 0x000f620000002200 */
[----:B------:R-:W5:Y:S01]  /*00c0*/  S2R R13, SR_TID.Z ;  /* 0x00000000000d7919 */ /* 0x000f620000002300 */
[----:B0-----:R-:W-:Y:S01]  /*00d0*/  IADD3 R6, P0, PT, R1, UR4, RZ ;  /* 0x0000000401067c10 */ /* 0x001fe2000ff1e0ff */
[----:B----4-:R-:W-:Y:S01]  /*00e0*/  IMAD.U32 R4, RZ, RZ, UR6 ;  /* 0x00000006ff047e24 */ /* 0x010fe2000f8e00ff */
[----:B------:R-:W-:-:S03]  /*00f0*/  MOV R5, UR7 ;  /* 0x0000000700057c02 */ /* 0x000fc60008000f00 */
[----:B--2---:R-:W-:Y:S01]  /*0100*/  IMAD.X R7, RZ, RZ, UR5, P0 ;  /* 0x00000005ff077e24 */ /* 0x004fe200080e06ff */
[----:B-1----:R0:W-:Y:S04]  /*0110*/  STL.64 [R1], R8 ;  /* 0x0000000801007387 */ /* 0x0021e80000100a00 */
[----:B-----5:R0:W-:Y:S04]  /*0120*/  STL.64 [R1+0x8], R10 ;  /* 0x0000080a01007387 */ /* 0x0201e80000100a00 */
[----:B------:R0:W-:Y:S02]  /*0130*/  STL.64 [R1+0x10], R12 ;  /* 0x0000100c01007387 */ /* 0x0001e40000100a00 */
[----:B------:R-:W-:-:S07]  /*0140*/  LEPC R20, `(.L_x_0) ;  /* 0x000000001014794e */ /* 0x000fce0000000000 */
[----:B0--3--:R-:W-:Y:S05]  /*0150*/  CALL.ABS.NOINC R2 ;  /* 0x0000000002007343 */ /* 0x009fea0003c00000 */
.L_x_0:
[----:B------:R-:W-:Y:S05]  /*0160*/  EXIT ;  /* 0x000000000000794d */ /* 0x000fea0003800000 */
.L_x_1:
[----:B------:R-:W-:-:S00]  /*0170*/  BRA `(.L_x_1) ;  /* 0xfffffffc00fc7947 */ /* 0x000fc0000383ffff */
[----:B------:R-:W-:-:S00]  /*0180*/  NOP ;  /* 0x0000000000007918 */ /* 0x000fc00000000000 */
[----:B------:R-:W-:-:S00]  /*0190*/  NOP ;  /* 0x0000000000007918 */ /* 0x000fc00000000000 */
[----:B------:R-:W-:-:S00]  /*01a0*/  NOP ;  /* 0x0000000000007918 */ /* 0x000fc00000000000 */
[----:B------:R-:W-:-:S00]  /*01b0*/  NOP ;  /* 0x0000000000007918 */ /* 0x000fc00000000000 */
[----:B------:R-:W-:-:S00]  /*01c0*/  NOP ;  /* 0x0000000000007918 */ /* 0x000fc00000000000 */
[----:B------:R-:W-:-:S00]  /*01d0*/  NOP ;  /* 0x0000000000007918 */ /* 0x000fc00000000000 */
[----:B------:R-:W-:-:S00]  /*01e0*/  NOP ;  /* 0x0000000000007918 */ /* 0x000fc00000000000 */
[----:B------:R-:W-:-:S00]  /*01f0*/  NOP ;  /* 0x0000000000007918 */ /* 0x000fc00000000000 */
.L_x_2:


//--------------------- .nv.global.init           --------------------------
	.section	.nv.global.init,"aw",@progbits
.nv.global.init:
	.type		$str,@object
	.size		$str,(.L_0 - $str)
$str:
        /*0000*/ 	.byte	0x48, 0x65, 0x6c, 0x6c, 0x6f, 0x20, 0x66, 0x72, 0x6f, 0x6d, 0x20, 0x43, 0x55, 0x44, 0x41, 0x20
        /*0010*/ 	.byte	0x6b, 0x65, 0x72, 0x6e, 0x65, 0x6c, 0x21, 0x20, 0x62, 0x6c, 0x6f, 0x63, 0x6b, 0x3d, 0x28, 0x25
        /*0020*/ 	.byte	0x64, 0x2c, 0x25, 0x64, 0x2c, 0x25, 0x64, 0x29, 0x20, 0x74, 0x68, 0x72, 0x65, 0x61, 0x64, 0x3d
        /*0030*/ 	.byte	0x28, 0x25, 0x64, 0x2c, 0x25, 0x64, 0x2c, 0x25, 0x64, 0x29, 0x0a, 0x00
.L_0:


//--------------------- .nv.shared.reserved.0     --------------------------
	.section	.nv.shared.reserved.0,"aw",@nobits
	.weak		__nv_reservedSMEM_offset_0_alias
	.size		__nv_reservedSMEM_offset_0_alias, 0, 64
	.other		__nv_reservedSMEM_offset_0_alias,@"STO_CUDA_RESERVED_SHARED STV_DEFAULT"
__nv_reservedSMEM_offset_0_alias:
	.zero		0
	.zero		64


//--------------------- .nv.constant0._Z11helloKernelv --------------------------
	.section	.nv.constant0._Z11helloKernelv,"a",@progbits
	.sectionflags	@""
	.align	4
.nv.constant0._Z11helloKernelv:
	.zero		896


//--------------------- SYMBOLS --------------------------

	.type		.nv.reservedSmem.offset0,@object
	.size		.nv.reservedSmem.offset0,0x4
	.type		vprintf,@function
